//
// Generated by NVIDIA NVVM Compiler
//
// Compiler Build ID: CL-36424714
// Cuda compilation tools, release 13.0, V13.0.88
// Based on NVVM 20.0.0
//

.version 9.0
.target sm_100
.address_size 64

	// .globl	_Z10gpu_matmulPiS_S_iii

.visible .entry _Z10gpu_matmulPiS_S_iii(
	.param .u64 .ptr .align 1 _Z10gpu_matmulPiS_S_iii_param_0,
	.param .u64 .ptr .align 1 _Z10gpu_matmulPiS_S_iii_param_1,
	.param .u64 .ptr .align 1 _Z10gpu_matmulPiS_S_iii_param_2,
	.param .u32 _Z10gpu_matmulPiS_S_iii_param_3,
	.param .u32 _Z10gpu_matmulPiS_S_iii_param_4,
	.param .u32 _Z10gpu_matmulPiS_S_iii_param_5
)
{
	.reg .pred 	%p<12>;
	.reg .b32 	%r<106>;
	.reg .b64 	%rd<67>;

	ld.param.u64 	%rd14, [_Z10gpu_matmulPiS_S_iii_param_0];
	ld.param.u64 	%rd15, [_Z10gpu_matmulPiS_S_iii_param_1];
	ld.param.u32 	%r29, [_Z10gpu_matmulPiS_S_iii_param_4];
	cvta.to.global.u64 	%rd1, %rd15;
	cvta.to.global.u64 	%rd2, %rd14;
	mov.u32 	%r31, %tid.y;
	mov.u32 	%r32, %ctaid.y;
	mov.u32 	%r33, %ntid.y;
	mad.lo.s32 	%r1, %r32, %r33, %r31;
	mov.u32 	%r34, %tid.x;
	mov.u32 	%r35, %ctaid.x;
	mov.u32 	%r36, %ntid.x;
	mad.lo.s32 	%r2, %r35, %r36, %r34;
	max.s32 	%r37, %r1, %r2;
	setp.ge.s32 	%p1, %r37, %r29;
	setp.lt.s32 	%p2, %r29, 1;
	mov.b32 	%r105, 0;
	or.pred  	%p3, %p1, %p2;
	@%p3 bra 	$L__BB0_12;
	mul.lo.s32 	%r3, %r29, %r1;
	and.b32  	%r4, %r29, 7;
	setp.lt.u32 	%p4, %r29, 8;
	mov.b32 	%r100, 0;
	mov.u32 	%r105, %r100;
	@%p4 bra 	$L__BB0_4;
	and.b32  	%r100, %r29, 2147483640;
	neg.s32 	%r94, %r100;
	mul.wide.u32 	%rd16, %r29, 4;
	add.s64 	%rd3, %rd1, %rd16;
	mul.wide.u32 	%rd17, %r29, 8;
	add.s64 	%rd4, %rd1, %rd17;
	mul.wide.u32 	%rd18, %r29, 12;
	add.s64 	%rd5, %rd1, %rd18;
	mul.wide.u32 	%rd19, %r29, 16;
	add.s64 	%rd6, %rd1, %rd19;
	mul.wide.u32 	%rd20, %r29, 20;
	add.s64 	%rd7, %rd1, %rd20;
	mul.wide.u32 	%rd21, %r29, 24;
	add.s64 	%rd8, %rd1, %rd21;
	mul.wide.u32 	%rd22, %r29, 28;
	add.s64 	%rd9, %rd1, %rd22;
	mul.wide.u32 	%rd23, %r3, 4;
	add.s64 	%rd24, %rd23, %rd2;
	add.s64 	%rd66, %rd24, 16;
	mov.b32 	%r105, 0;
	mov.u32 	%r93, %r2;
$L__BB0_3:
	.pragma "nounroll";
	mul.wide.s32 	%rd25, %r93, 4;
	add.s64 	%rd26, %rd3, %rd25;
	add.s64 	%rd27, %rd4, %rd25;
	add.s64 	%rd28, %rd5, %rd25;
	add.s64 	%rd29, %rd6, %rd25;
	add.s64 	%rd30, %rd7, %rd25;
	add.s64 	%rd31, %rd8, %rd25;
	add.s64 	%rd32, %rd9, %rd25;
	add.s64 	%rd33, %rd1, %rd25;
	ld.global.u32 	%r41, [%rd66+-16];
	ld.global.u32 	%r42, [%rd33];
	mad.lo.s32 	%r43, %r42, %r41, %r105;
	ld.global.u32 	%r44, [%rd66+-12];
	ld.global.u32 	%r45, [%rd26];
	mad.lo.s32 	%r46, %r45, %r44, %r43;
	ld.global.u32 	%r47, [%rd66+-8];
	ld.global.u32 	%r48, [%rd27];
	mad.lo.s32 	%r49, %r48, %r47, %r46;
	ld.global.u32 	%r50, [%rd66+-4];
	ld.global.u32 	%r51, [%rd28];
	mad.lo.s32 	%r52, %r51, %r50, %r49;
	ld.global.u32 	%r53, [%rd66];
	ld.global.u32 	%r54, [%rd29];
	mad.lo.s32 	%r55, %r54, %r53, %r52;
	ld.global.u32 	%r56, [%rd66+4];
	ld.global.u32 	%r57, [%rd30];
	mad.lo.s32 	%r58, %r57, %r56, %r55;
	ld.global.u32 	%r59, [%rd66+8];
	ld.global.u32 	%r60, [%rd31];
	mad.lo.s32 	%r61, %r60, %r59, %r58;
	ld.global.u32 	%r62, [%rd66+12];
	ld.global.u32 	%r63, [%rd32];
	mad.lo.s32 	%r105, %r63, %r62, %r61;
	add.s32 	%r94, %r94, 8;
	shl.b32 	%r64, %r29, 3;
	add.s32 	%r93, %r93, %r64;
	add.s64 	%rd66, %rd66, 32;
	setp.ne.s32 	%p5, %r94, 0;
	@%p5 bra 	$L__BB0_3;
$L__BB0_4:
	setp.eq.s32 	%p6, %r4, 0;
	@%p6 bra 	$L__BB0_12;
	and.b32  	%r16, %r29, 3;
	setp.lt.u32 	%p7, %r4, 4;
	@%p7 bra 	$L__BB0_7;
	add.s32 	%r66, %r100, %r3;
	mul.wide.u32 	%rd34, %r66, 4;
	add.s64 	%rd35, %rd2, %rd34;
	ld.global.u32 	%r67, [%rd35];
	mad.lo.s32 	%r68, %r100, %r29, %r2;
	mul.wide.s32 	%rd36, %r68, 4;
	add.s64 	%rd37, %rd1, %rd36;
	ld.global.u32 	%r69, [%rd37];
	mad.lo.s32 	%r70, %r69, %r67, %r105;
	cvt.u64.u32 	%rd38, %r3;
	cvt.u64.u32 	%rd39, %r100;
	add.s64 	%rd40, %rd39, %rd38;
	shl.b64 	%rd41, %rd40, 2;
	add.s64 	%rd42, %rd2, %rd41;
	ld.global.u32 	%r71, [%rd42+4];
	mul.wide.u32 	%rd43, %r29, 4;
	add.s64 	%rd44, %rd37, %rd43;
	ld.global.u32 	%r72, [%rd44];
	mad.lo.s32 	%r73, %r72, %r71, %r70;
	ld.global.u32 	%r74, [%rd42+8];
	add.s64 	%rd45, %rd44, %rd43;
	ld.global.u32 	%r75, [%rd45];
	mad.lo.s32 	%r76, %r75, %r74, %r73;
	ld.global.u32 	%r77, [%rd42+12];
	add.s64 	%rd46, %rd45, %rd43;
	ld.global.u32 	%r78, [%rd46];
	mad.lo.s32 	%r105, %r78, %r77, %r76;
	add.s32 	%r100, %r100, 4;
$L__BB0_7:
	setp.eq.s32 	%p8, %r16, 0;
	@%p8 bra 	$L__BB0_12;
	setp.eq.s32 	%p9, %r16, 1;
	@%p9 bra 	$L__BB0_10;
	add.s32 	%r80, %r100, %r3;
	mul.wide.u32 	%rd47, %r80, 4;
	add.s64 	%rd48, %rd2, %rd47;
	ld.global.u32 	%r81, [%rd48];
	mad.lo.s32 	%r82, %r100, %r29, %r2;
	mul.wide.s32 	%rd49, %r82, 4;
	add.s64 	%rd50, %rd1, %rd49;
	ld.global.u32 	%r83, [%rd50];
	mad.lo.s32 	%r84, %r83, %r81, %r105;
	cvt.u64.u32 	%rd51, %r3;
	cvt.u64.u32 	%rd52, %r100;
	add.s64 	%rd53, %rd52, %rd51;
	shl.b64 	%rd54, %rd53, 2;
	add.s64 	%rd55, %rd2, %rd54;
	ld.global.u32 	%r85, [%rd55+4];
	mul.wide.u32 	%rd56, %r29, 4;
	add.s64 	%rd57, %rd50, %rd56;
	ld.global.u32 	%r86, [%rd57];
	mad.lo.s32 	%r105, %r86, %r85, %r84;
	add.s32 	%r100, %r100, 2;
$L__BB0_10:
	and.b32  	%r87, %r29, 1;
	setp.eq.b32 	%p10, %r87, 1;
	not.pred 	%p11, %p10;
	@%p11 bra 	$L__BB0_12;
	add.s32 	%r88, %r100, %r3;
	mul.wide.u32 	%rd58, %r88, 4;
	add.s64 	%rd59, %rd2, %rd58;
	ld.global.u32 	%r89, [%rd59];
	mad.lo.s32 	%r90, %r100, %r29, %r2;
	mul.wide.s32 	%rd60, %r90, 4;
	add.s64 	%rd61, %rd1, %rd60;
	ld.global.u32 	%r91, [%rd61];
	mad.lo.s32 	%r105, %r91, %r89, %r105;
$L__BB0_12:
	ld.param.u64 	%rd65, [_Z10gpu_matmulPiS_S_iii_param_2];
	cvta.to.global.u64 	%rd62, %rd65;
	mad.lo.s32 	%r92, %r29, %r1, %r2;
	mul.wide.s32 	%rd63, %r92, 4;
	add.s64 	%rd64, %rd62, %rd63;
	st.global.u32 	[%rd64], %r105;
	ret;

}


// ===== COMPILED SASS (sm_100) =====

	.target	sm_100

	.elftype	@"ET_EXEC"


//--------------------- .note.nv.tkinfo           --------------------------
	.section	.note.nv.tkinfo,"",@"SHT_NOTE"
	.sectionflags	@"SHF_NOTE_NV_TKINFO"
	.tkinfo
        /*0018*/ 	.word	0x00000002
        /*0030*/ 	.string	""
        /*0030*/ 	.string	"ptxas"
        /*0030*/ 	.string	"Cuda compilation tools, release 13.0, V13.0.88"
        /*0030*/ 	.string	"Build cuda_13.0.r13.0/compiler.36424714_0"
        /*0030*/ 	.string	"-arch sm_100 -m 64 "



//--------------------- .note.nv.cuinfo           --------------------------
	.section	.note.nv.cuinfo,"",@"SHT_NOTE"
	.sectionflags	@"SHF_NOTE_NV_CUINFO"
        /*0018*/ 	.short	0x0002
        /*001a*/ 	.short	0x0064
        /*001c*/ 	.short	0x0082
	.zero		2


//--------------------- .nv.info                  --------------------------
	.section	.nv.info,"",@"SHT_CUDA_INFO"
	.align	4


	//----- nvinfo : EIATTR_REGCOUNT
	.align		4
        /*0000*/ 	.byte	0x04, 0x2f
        /*0002*/ 	.short	(.L_1 - .L_0)
	.align		4
.L_0:
        /*0004*/ 	.word	index@(_Z10gpu_matmulPiS_S_iii)
        /*0008*/ 	.word	0x0000001e


	//----- nvinfo : EIATTR_FRAME_SIZE
	.align		4
.L_1:
        /*000c*/ 	.byte	0x04, 0x11
        /*000e*/ 	.short	(.L_3 - .L_2)
	.align		4
.L_2:
        /*0010*/ 	.word	index@(_Z10gpu_matmulPiS_S_iii)
        /*0014*/ 	.word	0x00000000


	//----- nvinfo : EIATTR_MIN_STACK_SIZE
	.align		4
.L_3:
        /*0018*/ 	.byte	0x04, 0x12
        /*001a*/ 	.short	(.L_5 - .L_4)
	.align		4
.L_4:
        /*001c*/ 	.word	index@(_Z10gpu_matmulPiS_S_iii)
        /*0020*/ 	.word	0x00000000
.L_5:


//--------------------- .nv.compat                --------------------------
	.section	.nv.compat,"",@"SHT_CUDA_COMPAT_INFO"
	.align	4
        /*0000*/ 	.byte	0x02, 0x09, 0x00, 0x00, 0x02, 0x02, 0x01, 0x00, 0x02, 0x05, 0x05, 0x00, 0x03, 0x07, 0x01, 0x01
        /*0010*/ 	.byte	0x02, 0x03, 0x00, 0x00, 0x02, 0x06, 0x01, 0x00, 0x04, 0x0b, 0x08, 0x00, 0x09, 0x00, 0x00, 0x00
        /*0020*/ 	.byte	0x00, 0x00, 0x00, 0x00


//--------------------- .nv.info._Z10gpu_matmulPiS_S_iii --------------------------
	.section	.nv.info._Z10gpu_matmulPiS_S_iii,"",@"SHT_CUDA_INFO"
	.sectionflags	@""
	.align	4


	//----- nvinfo : EIATTR_CUDA_API_VERSION
	.align		4
        /*0000*/ 	.byte	0x04, 0x37
        /*0002*/ 	.short	(.L_7 - .L_6)
.L_6:
        /*0004*/ 	.word	0x00000082


	//----- nvinfo : EIATTR_KPARAM_INFO
	.align		4
.L_7:
        /*0008*/ 	.byte	0x04, 0x17
        /*000a*/ 	.short	(.L_9 - .L_8)
.L_8:
        /*000c*/ 	.word	0x00000000
        /*0010*/ 	.short	0x0005
        /*0012*/ 	.short	0x0020
        /*0014*/ 	.byte	0x00, 0xf0, 0x11, 0x00


	//----- nvinfo : EIATTR_KPARAM_INFO
	.align		4
.L_9:
        /*0018*/ 	.byte	0x04, 0x17
        /*001a*/ 	.short	(.L_11 - .L_10)
.L_10:
        /*001c*/ 	.word	0x00000000
        /*0020*/ 	.short	0x0004
        /*0022*/ 	.short	0x001c
        /*0024*/ 	.byte	0x00, 0xf0, 0x11, 0x00


	//----- nvinfo : EIATTR_KPARAM_INFO
	.align		4
.L_11:
        /*0028*/ 	.byte	0x04, 0x17
        /*002a*/ 	.short	(.L_13 - .L_12)
.L_12:
        /*002c*/ 	.word	0x00000000
        /*0030*/ 	.short	0x0003
        /*0032*/ 	.short	0x0018
        /*0034*/ 	.byte	0x00, 0xf0, 0x11, 0x00


	//----- nvinfo : EIATTR_KPARAM_INFO
	.align		4
.L_13:
        /*0038*/ 	.byte	0x04, 0x17
        /*003a*/ 	.short	(.L_15 - .L_14)
.L_14:
        /*003c*/ 	.word	0x00000000
        /*0040*/ 	.short	0x0002
        /*0042*/ 	.short	0x0010
        /*0044*/ 	.byte	0x00, 0xf5, 0x21, 0x00


	//----- nvinfo : EIATTR_KPARAM_INFO
	.align		4
.L_15:
        /*0048*/ 	.byte	0x04, 0x17
        /*004a*/ 	.short	(.L_17 - .L_16)
.L_16:
        /*004c*/ 	.word	0x00000000
        /*0050*/ 	.short	0x0001
        /*0052*/ 	.short	0x0008
        /*0054*/ 	.byte	0x00, 0xf5, 0x21, 0x00


	//----- nvinfo : EIATTR_KPARAM_INFO
	.align		4
.L_17:
        /*0058*/ 	.byte	0x04, 0x17
        /*005a*/ 	.short	(.L_19 - .L_18)
.L_18:
        /*005c*/ 	.word	0x00000000
        /*0060*/ 	.short	0x0000
        /*0062*/ 	.short	0x0000
        /*0064*/ 	.byte	0x00, 0xf5, 0x21, 0x00


	//----- nvinfo : EIATTR_SPARSE_MMA_MASK
	.align		4
.L_19:
        /*0068*/ 	.byte	0x03, 0x50
        /*006a*/ 	.short	0x0000


	//----- nvinfo : EIATTR_MAXREG_COUNT
	.align		4
        /*006c*/ 	.byte	0x03, 0x1b
        /*006e*/ 	.short	0x00ff


	//----- nvinfo : EIATTR_MERCURY_ISA_VERSION
	.align		4
        /*0070*/ 	.byte	0x03, 0x5f
        /*0072*/ 	.short	0x0101


	//----- nvinfo : EIATTR_VRC_CTA_INIT_COUNT
	.align		4
        /*0074*/ 	.byte	0x02, 0x4a
	.zero		1
	.zero		1


	//----- nvinfo : EIATTR_EXIT_INSTR_OFFSETS
	.align		4
        /*0078*/ 	.byte	0x04, 0x1c
        /*007a*/ 	.short	(.L_21 - .L_20)


	//   ....[0]....
.L_20:
        /*007c*/ 	.word	0x00000b00


	//----- nvinfo : EIATTR_CRS_STACK_SIZE
	.align		4
.L_21:
        /*0080*/ 	.byte	0x04, 0x1e
        /*0082*/ 	.short	(.L_23 - .L_22)
.L_22:
        /*0084*/ 	.word	0x00000000


	//----- nvinfo : EIATTR_CBANK_PARAM_SIZE
	.align		4
.L_23:
        /*0088*/ 	.byte	0x03, 0x19
        /*008a*/ 	.short	0x0024


	//----- nvinfo : EIATTR_PARAM_CBANK
	.align		4
        /*008c*/ 	.byte	0x04, 0x0a
        /*008e*/ 	.short	(.L_25 - .L_24)
	.align		4
.L_24:
        /*0090*/ 	.word	index@(.nv.constant0._Z10gpu_matmulPiS_S_iii)
        /*0094*/ 	.short	0x0380
        /*0096*/ 	.short	0x0024


	//----- nvinfo : EIATTR_SW_WAR
	.align		4
.L_25:
        /*0098*/ 	.byte	0x04, 0x36
        /*009a*/ 	.short	(.L_27 - .L_26)
.L_26:
        /*009c*/ 	.word	0x00000008
.L_27:


//--------------------- .nv.callgraph             --------------------------
	.section	.nv.callgraph,"",@"SHT_CUDA_CALLGRAPH"
	.align	4
	.sectionentsize	8
	.align		4
        /*0000*/ 	.word	0x00000000
	.align		4
        /*0004*/ 	.word	0xffffffff
	.align		4
        /*0008*/ 	.word	0x00000000
	.align		4
        /*000c*/ 	.word	0xfffffffe
	.align		4
        /*0010*/ 	.word	0x00000000
	.align		4
        /*0014*/ 	.word	0xfffffffd
	.align		4
        /*0018*/ 	.word	0x00000000
	.align		4
        /*001c*/ 	.word	0xfffffffc


//--------------------- .text._Z10gpu_matmulPiS_S_iii --------------------------
	.section	.text._Z10gpu_matmulPiS_S_iii,"ax",@progbits
	.align	128
        .global         _Z10gpu_matmulPiS_S_iii
        .type           _Z10gpu_matmulPiS_S_iii,@function
        .size           _Z10gpu_matmulPiS_S_iii,(.L_x_6 - _Z10gpu_matmulPiS_S_iii)
        .other          _Z10gpu_matmulPiS_S_iii,@"STO_CUDA_ENTRY STV_DEFAULT"
_Z10gpu_matmulPiS_S_iii:
.text._Z10gpu_matmulPiS_S_iii:
[----:B------:R-:W-:Y:S01]  /*0000*/  LDC R1, c[0x0][0x37c] ;  /* 0x0000df00ff017b82 */ /* 0x000fe20000000800 */
[----:B------:R-:W0:Y:S07]  /*0010*/  S2R R0, SR_TID.Y ;  /* 0x0000000000007919 */ /* 0x000e2e0000002200 */
[----:B------:R-:W0:Y:S01]  /*0020*/  LDC R3, c[0x0][0x364] ;  /* 0x0000d900ff037b82 */ /* 0x000e220000000800 */
[----:B------:R-:W1:Y:S01]  /*0030*/  LDCU UR18, c[0x0][0x39c] ;  /* 0x00007380ff1277ac */ /* 0x000e620008000800 */
[----:B------:R-:W-:Y:S01]  /*0040*/  BSSY.RECONVERGENT B0, `(.L_x_0) ;  /* 0x00000a7000007945 */ /* 0x000fe20003800200 */
[----:B------:R-:W2:Y:S01]  /*0050*/  S2R R13, SR_TID.X ;  /* 0x00000000000d7919 */ /* 0x000ea20000002100 */
[----:B------:R-:W-:Y:S01]  /*0060*/  HFMA2 R12, -RZ, RZ, 0, 0 ;  /* 0x00000000ff0c7431 */ /* 0x000fe200000001ff */
[----:B------:R-:W3:Y:S03]  /*0070*/  LDCU.64 UR16, c[0x0][0x358] ;  /* 0x00006b00ff1077ac */ /* 0x000ee60008000a00 */
[----:B------:R-:W0:Y:S08]  /*0080*/  S2UR UR4, SR_CTAID.Y ;  /* 0x00000000000479c3 */ /* 0x000e300000002600 */
[----:B------:R-:W2:Y:S01]  /*0090*/  S2UR UR5, SR_CTAID.X ;  /* 0x00000000000579c3 */ /* 0x000ea20000002500 */
[----:B-1----:R-:W-:-:S07]  /*00a0*/  UISETP.GE.AND UP0, UPT, UR18, 0x1, UPT ;  /* 0x000000011200788c */ /* 0x002fce000bf06270 */
[----:B------:R-:W2:Y:S01]  /*00b0*/  LDC R2, c[0x0][0x360] ;  /* 0x0000d800ff027b82 */ /* 0x000ea20000000800 */
[----:B------:R-:W-:Y:S01]  /*00c0*/  PLOP3.LUT P0, PT, PT, PT, UP0, 0x80, 0x8 ;  /* 0x000000000008781c */ /* 0x000fe20003f0f008 */
[----:B0-----:R-:W-:Y:S02]  /*00d0*/  IMAD R0, R3, UR4, R0 ;  /* 0x0000000403007c24 */ /* 0x001fe4000f8e0200 */
[----:B--2---:R-:W-:-:S05]  /*00e0*/  IMAD R13, R2, UR5, R13 ;  /* 0x00000005020d7c24 */ /* 0x004fca000f8e020d */
[----:B------:R-:W-:-:S04]  /*00f0*/  VIMNMX R2, PT, PT, R0, R13, !PT ;  /* 0x0000000d00027248 */ /* 0x000fc80007fe0100 */
[----:B------:R-:W-:-:S13]  /*0100*/  ISETP.GE.OR P0, PT, R2, UR18, !P0 ;  /* 0x0000001202007c0c */ /* 0x000fda000c706670 */
[----:B---3--:R-:W-:Y:S05]  /*0110*/  @P0 BRA `(.L_x_1) ;  /* 0x0000000800640947 */ /* 0x008fea0003800000 */
[----:B------:R-:W-:Y:S02]  /*0120*/  UISETP.GE.U32.AND UP1, UPT, UR18, 0x8, UPT ;  /* 0x000000081200788c */ /* 0x000fe4000bf26070 */
[----:B------:R-:W-:Y:S01]  /*0130*/  IMAD R5, R0, UR18, RZ ;  /* 0x0000001200057c24 */ /* 0x000fe2000f8e02ff */
[----:B------:R-:W-:Y:S01]  /*0140*/  ULOP3.LUT UR19, UR18, 0x7, URZ, 0xc0, !UPT ;  /* 0x0000000712137892 */ /* 0x000fe2000f8ec0ff */
[----:B------:R-:W-:Y:S01]  /*0150*/  MOV R12, RZ ;  /* 0x000000ff000c7202 */ /* 0x000fe20000000f00 */
[----:B------:R-:W-:Y:S02]  /*0160*/  UMOV UR4, URZ ;  /* 0x000000ff00047c82 */ /* 0x000fe40008000000 */
[----:B------:R-:W-:Y:S02]  /*0170*/  UISETP.NE.AND UP0, UPT, UR19, URZ, UPT ;  /* 0x000000ff1300728c */ /* 0x000fe4000bf05270 */
[----:B------:R-:W-:Y:S09]  /*0180*/  BRA.U !UP1, `(.L_x_2) ;  /* 0x0000000509087547 */ /* 0x000ff2000b800000 */
[----:B------:R-:W0:Y:S01]  /*0190*/  LDCU.128 UR20, c[0x0][0x380] ;  /* 0x00007000ff1477ac */ /* 0x000e220008000c00 */
[----:B------:R-:W-:Y:S02]  /*01a0*/  MOV R12, RZ ;  /* 0x000000ff000c7202 */ /* 0x000fe40000000f00 */
[----:B------:R-:W-:Y:S01]  /*01b0*/  MOV R14, R13 ;  /* 0x0000000d000e7202 */ /* 0x000fe20000000f00 */
[----:B------:R-:W-:-:S04]  /*01c0*/  ULOP3.LUT UR4, UR18, 0x7ffffff8, URZ, 0xc0, !UPT ;  /* 0x7ffffff812047892 */ /* 0x000fc8000f8ec0ff */
[----:B------:R-:W-:Y:S01]  /*01d0*/  UIADD3 UR5, UPT, UPT, -UR4, URZ, URZ ;  /* 0x000000ff04057290 */ /* 0x000fe2000fffe1ff */
[----:B0-----:R-:W-:Y:S01]  /*01e0*/  MOV R2, UR20 ;  /* 0x0000001400027c02 */ /* 0x001fe20008000f00 */
[----:B------:R-:W-:Y:S01]  /*01f0*/  UIMAD.WIDE.U32 UR6, UR18, 0xc, UR22 ;  /* 0x0000000c120678a5 */ /* 0x000fe2000f8e0016 */
[----:B------:R-:W-:Y:S01]  /*0200*/  MOV R3, UR21 ;  /* 0x0000001500037c02 */ /* 0x000fe20008000f00 */
[----:B------:R-:W-:Y:S02]  /*0210*/  UIMAD.WIDE.U32 UR8, UR18, 0x10, UR22 ;  /* 0x00000010120878a5 */ /* 0x000fe4000f8e0016 */
[----:B------:R-:W-:Y:S01]  /*0220*/  UIMAD.WIDE.U32 UR10, UR18, 0x14, UR22 ;  /* 0x00000014120a78a5 */ /* 0x000fe2000f8e0016 */
[----:B------:R-:W-:Y:S01]  /*0230*/  IMAD.WIDE.U32 R2, R5, 0x4, R2 ;  /* 0x0000000405027825 */ /* 0x000fe200078e0002 */
[----:B------:R-:W-:Y:S02]  /*0240*/  UIMAD.WIDE.U32 UR12, UR18, 0x18, UR22 ;  /* 0x00000018120c78a5 */ /* 0x000fe4000f8e0016 */
[----:B------:R-:W-:Y:S01]  /*0250*/  UIMAD.WIDE.U32 UR14, UR18, 0x1c, UR22 ;  /* 0x0000001c120e78a5 */ /* 0x000fe2000f8e0016 */
[----:B------:R-:W-:-:S04]  /*0260*/  IADD3 R2, P0, PT, R2, 0x10, RZ ;  /* 0x0000001002027810 */ /* 0x000fc80007f1e0ff */
[----:B------:R-:W-:-:S09]  /*0270*/  IADD3.X R3, PT, PT, RZ, R3, RZ, P0, !PT ;  /* 0x00000003ff037210 */ /* 0x000fd200007fe4ff */
.L_x_3:
[----:B------:R-:W-:Y:S01]  /*0280*/  UIMAD.WIDE.U32 UR24, UR18, 0x4, UR22 ;  /* 0x00000004121878a5 */ /* 0x000fe2000f8e0016 */
[----:B------:R-:W-:Y:S01]  /*0290*/  IMAD.MOV.U32 R23, RZ, RZ, 0x4 ;  /* 0x00000004ff177424 */ /* 0x000fe200078e00ff */
[----:B------:R-:W-:Y:S01]  /*02a0*/  UIMAD.WIDE.U32 UR20, UR18, 0x8, UR22 ;  /* 0x00000008121478a5 */ /* 0x000fe2000f8e0016 */
[----:B------:R-:W-:Y:S01]  /*02b0*/  HFMA2 R11, -RZ, RZ, 0, 2.384185791015625e-07 ;  /* 0x00000004ff0b7431 */ /* 0x000fe200000001ff */
[----:B------:R-:W2:Y:S01]  /*02c0*/  LDG.E R21, desc[UR16][R2.64+-0x10] ;  /* 0xfffff01002157981 */ /* 0x000ea2000c1e1900 */
[----:B------:R-:W-:Y:S01]  /*02d0*/  IMAD.WIDE R22, R14, R23, UR22 ;  /* 0x000000160e167e25 */ /* 0x000fe2000f8e0217 */
[----:B------:R-:W-:Y:S02]  /*02e0*/  MOV R8, UR24 ;  /* 0x0000001800087c02 */ /* 0x000fe40008000f00 */
[----:B------:R-:W-:Y:S01]  /*02f0*/  MOV R9, UR25 ;  /* 0x0000001900097c02 */ /* 0x000fe20008000f00 */
[----:B------:R-:W3:Y:S01]  /*0300*/  LDG.E R19, desc[UR16][R2.64+-0xc] ;  /* 0xfffff41002137981 */ /* 0x000ee2000c1e1900 */
[----:B------:R-:W-:-:S02]  /*0310*/  MOV R24, UR20 ;  /* 0x0000001400187c02 */ /* 0x000fc40008000f00 */
[----:B------:R-:W-:Y:S01]  /*0320*/  MOV R25, UR21 ;  /* 0x0000001500197c02 */ /* 0x000fe20008000f00 */
[C---:B------:R-:W-:Y:S01]  /*0330*/  IMAD.WIDE R8, R14.reuse, 0x4, R8 ;  /* 0x000000040e087825 */ /* 0x040fe200078e0208 */
[----:B------:R-:W2:Y:S03]  /*0340*/  LDG.E R22, desc[UR16][R22.64] ;  /* 0x0000001016167981 */ /* 0x000ea6000c1e1900 */
[C---:B------:R-:W-:Y:S01]  /*0350*/  IMAD.WIDE R24, R14.reuse, 0x4, R24 ;  /* 0x000000040e187825 */ /* 0x040fe200078e0218 */
[----:B------:R0:W3:Y:S03]  /*0360*/  LDG.E R20, desc[UR16][R8.64] ;  /* 0x0000001008147981 */ /* 0x0000e6000c1e1900 */
[----:B------:R-:W-:Y:S01]  /*0370*/  IMAD.MOV.U32 R5, RZ, RZ, 0x4 ;  /* 0x00000004ff057424 */ /* 0x000fe200078e00ff */
[----:B------:R-:W4:Y:S01]  /*0380*/  LDG.E R18, desc[UR16][R24.64] ;  /* 0x0000001018127981 */ /* 0x000f22000c1e1900 */
[----:B------:R-:W-:Y:S01]  /*0390*/  IMAD.WIDE R10, R14, R11, UR6 ;  /* 0x000000060e0a7e25 */ /* 0x000fe2000f8e020b */
[----:B------:R-:W-:-:S02]  /*03a0*/  MOV R7, 0x4 ;  /* 0x0000000400077802 */ /* 0x000fc40000000f00 */
[----:B------:R-:W4:Y:S01]  /*03b0*/  LDG.E R17, desc[UR16][R2.64+-0x8] ;  /* 0xfffff81002117981 */ /* 0x000f22000c1e1900 */
[----:B0-----:R-:W-:Y:S02]  /*03c0*/  HFMA2 R9, -RZ, RZ, 0, 2.384185791015625e-07 ;  /* 0x00000004ff097431 */ /* 0x001fe400000001ff */
[C---:B------:R-:W-:Y:S01]  /*03d0*/  IMAD.WIDE R4, R14.reuse, R5, UR8 ;  /* 0x000000080e047e25 */ /* 0x040fe2000f8e0205 */
[----:B------:R0:W5:Y:S04]  /*03e0*/  LDG.E R16, desc[UR16][R10.64] ;  /* 0x000000100a107981 */ /* 0x000168000c1e1900 */
[----:B------:R-:W5:Y:S01]  /*03f0*/  LDG.E R15, desc[UR16][R2.64+-0x4] ;  /* 0xfffffc10020f7981 */ /* 0x000f62000c1e1900 */
[----:B------:R-:W-:Y:S01]  /*0400*/  IMAD.WIDE R6, R14, R7, UR10 ;  /* 0x0000000a0e067e25 */ /* 0x000fe2000f8e0207 */
[----:B------:R-:W-:-:S02]  /*0410*/  MOV R27, 0x4 ;  /* 0x00000004001b7802 */ /* 0x000fc40000000f00 */
[----:B------:R1:W5:Y:S01]  /*0420*/  LDG.E R4, desc[UR16][R4.64] ;  /* 0x0000001004047981 */ /* 0x000362000c1e1900 */
[----:B------:R-:W-:-:S03]  /*0430*/  IMAD.WIDE R8, R14, R9, UR12 ;  /* 0x0000000c0e087e25 */ /* 0x000fc6000f8e0209 */
[----:B------:R-:W5:Y:S01]  /*0440*/  LDG.E R23, desc[UR16][R2.64] ;  /* 0x0000001002177981 */ /* 0x000f62000c1e1900 */
[----:B0-----:R-:W-:-:S03]  /*0450*/  IMAD.WIDE R10, R14, R27, UR14 ;  /* 0x0000000e0e0a7e25 */ /* 0x001fc6000f8e021b */
[----:B------:R-:W5:Y:S04]  /*0460*/  LDG.E R7, desc[UR16][R6.64] ;  /* 0x0000001006077981 */ /* 0x000f68000c1e1900 */
[----:B------:R-:W5:Y:S04]  /*0470*/  LDG.E R24, desc[UR16][R2.64+0x4] ;  /* 0x0000041002187981 */ /* 0x000f68000c1e1900 */
[----:B------:R-:W5:Y:S04]  /*0480*/  LDG.E R8, desc[UR16][R8.64] ;  /* 0x0000001008087981 */ /* 0x000f68000c1e1900 */
[----:B------:R-:W5:Y:S04]  /*0490*/  LDG.E R25, desc[UR16][R2.64+0x8] ;  /* 0x0000081002197981 */ /* 0x000f68000c1e1900 */
[----:B------:R-:W5:Y:S04]  /*04a0*/  LDG.E R10, desc[UR16][R10.64] ;  /* 0x000000100a0a7981 */ /* 0x000f68000c1e1900 */
[----:B------:R0:W5:Y:S01]  /*04b0*/  LDG.E R27, desc[UR16][R2.64+0xc] ;  /* 0x00000c10021b7981 */ /* 0x000162000c1e1900 */
[----:B------:R-:W-:-:S04]  /*04c0*/  UIADD3 UR5, UPT, UPT, UR5, 0x8, URZ ;  /* 0x0000000805057890 */ /* 0x000fc8000fffe0ff */
[----:B------:R-:W-:Y:S01]  /*04d0*/  UISETP.NE.AND UP1, UPT, UR5, URZ, UPT ;  /* 0x000000ff0500728c */ /* 0x000fe2000bf25270 */
[----:B-1----:R-:W-:Y:S02]  /*04e0*/  MOV R5, UR18 ;  /* 0x0000001200057c02 */ /* 0x002fe40008000f00 */
[----:B0-----:R-:W-:-:S03]  /*04f0*/  IADD3 R2, P0, PT, R2, 0x20, RZ ;  /* 0x0000002002027810 */ /* 0x001fc60007f1e0ff */
[----:B------:R-:W-:Y:S01]  /*0500*/  IMAD R14, R5, 0x8, R14 ;  /* 0x00000008050e7824 */ /* 0x000fe200078e020e */
[----:B------:R-:W-:Y:S01]  /*0510*/  IADD3.X R3, PT, PT, RZ, R3, RZ, P0, !PT ;  /* 0x00000003ff037210 */ /* 0x000fe200007fe4ff */
[----:B--2---:R-:W-:-:S04]  /*0520*/  IMAD R21, R21, R22, R12 ;  /* 0x0000001615157224 */ /* 0x004fc800078e020c */
[----:B---3--:R-:W-:-:S04]  /*0530*/  IMAD R19, R19, R20, R21 ;  /* 0x0000001413137224 */ /* 0x008fc800078e0215 */
[----:B----4-:R-:W-:-:S04]  /*0540*/  IMAD R17, R17, R18, R19 ;  /* 0x0000001211117224 */ /* 0x010fc800078e0213 */
[----:B-----5:R-:W-:-:S04]  /*0550*/  IMAD R15, R15, R16, R17 ;  /* 0x000000100f0f7224 */ /* 0x020fc800078e0211 */
[----:B------:R-:W-:-:S04]  /*0560*/  IMAD R4, R23, R4, R15 ;  /* 0x0000000417047224 */ /* 0x000fc800078e020f */
[----:B------:R-:W-:-:S04]  /*0570*/  IMAD R4, R24, R7, R4 ;  /* 0x0000000718047224 */ /* 0x000fc800078e0204 */
[----:B------:R-:W-:-:S04]  /*0580*/  IMAD R4, R25, R8, R4 ;  /* 0x0000000819047224 */ /* 0x000fc800078e0204 */
[----:B------:R-:W-:Y:S01]  /*0590*/  IMAD R12, R27, R10, R4 ;  /* 0x0000000a1b0c7224 */ /* 0x000fe200078e0204 */
[----:B------:R-:W-:Y:S06]  /*05a0*/  BRA.U UP1, `(.L_x_3) ;  /* 0xfffffffd01347547 */ /* 0x000fec000b83ffff */
.L_x_2:
[----:B------:R-:W-:Y:S05]  /*05b0*/  BRA.U !UP0, `(.L_x_1) ;  /* 0x00000005083c7547 */ /* 0x000fea000b800000 */
[----:B------:R-:W-:Y:S01]  /*05c0*/  UISETP.GE.U32.AND UP0, UPT, UR19, 0x4, UPT ;  /* 0x000000041300788c */ /* 0x000fe2000bf06070 */
[----:B------:R-:W-:Y:S01]  /*05d0*/  IMAD R2, R0, UR18, RZ ;  /* 0x0000001200027c24 */ /* 0x000fe2000f8e02ff */
[----:B------:R-:W-:-:S04]  /*05e0*/  ULOP3.LUT UR5, UR18, 0x3, URZ, 0xc0, !UPT ;  /* 0x0000000312057892 */ /* 0x000fc8000f8ec0ff */
[----:B------:R-:W-:-:S03]  /*05f0*/  UISETP.NE.AND UP1, UPT, UR5, URZ, UPT ;  /* 0x000000ff0500728c */ /* 0x000fc6000bf25270 */
[----:B------:R-:W-:Y:S08]  /*0600*/  BRA.U !UP0, `(.L_x_4) ;  /* 0x00000001087c7547 */ /* 0x000ff0000b800000 */
[----:B------:R-:W0:Y:S01]  /*0610*/  LDC.64 R6, c[0x0][0x388] ;  /* 0x0000e200ff067b82 */ /* 0x000e220000000a00 */
[----:B------:R-:W1:Y:S01]  /*0620*/  LDCU.64 UR6, c[0x0][0x380] ;  /* 0x00007000ff0677ac */ /* 0x000e620008000a00 */
[----:B------:R-:W-:Y:S02]  /*0630*/  MOV R4, UR4 ;  /* 0x0000000400047c02 */ /* 0x000fe40008000f00 */
[----:B------:R-:W-:Y:S02]  /*0640*/  IADD3 R3, PT, PT, R2, UR4, RZ ;  /* 0x0000000402037c10 */ /* 0x000fe4000fffe0ff */
[----:B------:R-:W-:Y:S01]  /*0650*/  MOV R11, UR18 ;  /* 0x00000012000b7c02 */ /* 0x000fe20008000f00 */
[----:B------:R-:W-:Y:S01]  /*0660*/  IMAD R5, R4, UR18, R13 ;  /* 0x0000001204057c24 */ /* 0x000fe2000f8e020d */
[----:B------:R-:W2:Y:S01]  /*0670*/  LDC.64 R8, c[0x0][0x380] ;  /* 0x0000e000ff087b82 */ /* 0x000ea20000000a00 */
[----:B------:R-:W-:Y:S02]  /*0680*/  IADD3 R14, P0, PT, R2, UR4, RZ ;  /* 0x00000004020e7c10 */ /* 0x000fe4000ff1e0ff */
[----:B------:R-:W-:Y:S01]  /*0690*/  MOV R15, UR18 ;  /* 0x00000012000f7c02 */ /* 0x000fe20008000f00 */
[----:B0-----:R-:W-:-:S04]  /*06a0*/  IMAD.WIDE R6, R5, 0x4, R6 ;  /* 0x0000000405067825 */ /* 0x001fc800078e0206 */
[----:B------:R-:W-:Y:S01]  /*06b0*/  IMAD.WIDE.U32 R10, R11, 0x4, R6 ;  /* 0x000000040b0a7825 */ /* 0x000fe200078e0006 */
[----:B------:R-:W-:Y:S01]  /*06c0*/  MOV R17, UR18 ;  /* 0x0000001200117c02 */ /* 0x000fe20008000f00 */
[----:B------:R-:W3:Y:S02]  /*06d0*/  LDG.E R6, desc[UR16][R6.64] ;  /* 0x0000001006067981 */ /* 0x000ee4000c1e1900 */
[----:B--2---:R-:W-:Y:S01]  /*06e0*/  IMAD.WIDE.U32 R8, R3, 0x4, R8 ;  /* 0x0000000403087825 */ /* 0x004fe200078e0008 */
[----:B------:R-:W-:Y:S02]  /*06f0*/  IADD3.X R3, PT, PT, RZ, RZ, RZ, P0, !PT ;  /* 0x000000ffff037210 */ /* 0x000fe400007fe4ff */
[----:B-1----:R-:W-:-:S03]  /*0700*/  LEA R4, P0, R14, UR6, 0x2 ;  /* 0x000000060e047c11 */ /* 0x002fc6000f8010ff */
[----:B------:R-:W3:Y:S01]  /*0710*/  LDG.E R9, desc[UR16][R8.64] ;  /* 0x0000001008097981 */ /* 0x000ee2000c1e1900 */
[----:B------:R-:W-:Y:S01]  /*0720*/  LEA.HI.X R5, R14, UR7, R3, 0x2, P0 ;  /* 0x000000070e057c11 */ /* 0x000fe200080f1403 */
[----:B------:R-:W-:Y:S02]  /*0730*/  IMAD.WIDE.U32 R14, R15, 0x4, R10 ;  /* 0x000000040f0e7825 */ /* 0x000fe400078e000a */
[----:B------:R-:W2:Y:S04]  /*0740*/  LDG.E R3, desc[UR16][R10.64] ;  /* 0x000000100a037981 */ /* 0x000ea8000c1e1900 */
[----:B------:R-:W2:Y:S01]  /*0750*/  LDG.E R18, desc[UR16][R4.64+0x4] ;  /* 0x0000041004127981 */ /* 0x000ea2000c1e1900 */
[----:B------:R-:W-:-:S03]  /*0760*/  IMAD.WIDE.U32 R16, R17, 0x4, R14 ;  /* 0x0000000411107825 */ /* 0x000fc600078e000e */
[----:B------:R-:W4:Y:S04]  /*0770*/  LDG.E R19, desc[UR16][R14.64] ;  /* 0x000000100e137981 */ /* 0x000f28000c1e1900 */
[----:B------:R-:W4:Y:S04]  /*0780*/  LDG.E R20, desc[UR16][R4.64+0x8] ;  /* 0x0000081004147981 */ /* 0x000f28000c1e1900 */
[----:B------:R-:W5:Y:S04]  /*0790*/  LDG.E R22, desc[UR16][R4.64+0xc] ;  /* 0x00000c1004167981 */ /* 0x000f68000c1e1900 */
[----:B------:R-:W5:Y:S01]  /*07a0*/  LDG.E R16, desc[UR16][R16.64] ;  /* 0x0000001010107981 */ /* 0x000f62000c1e1900 */
[----:B------:R-:W-:Y:S01]  /*07b0*/  UIADD3 UR4, UPT, UPT, UR4, 0x4, URZ ;  /* 0x0000000404047890 */ /* 0x000fe2000fffe0ff */
[----:B---3--:R-:W-:-:S04]  /*07c0*/  IMAD R9, R9, R6, R12 ;  /* 0x0000000609097224 */ /* 0x008fc800078e020c */
[----:B--2---:R-:W-:-:S04]  /*07d0*/  IMAD R3, R18, R3, R9 ;  /* 0x0000000312037224 */ /* 0x004fc800078e0209 */
[----:B----4-:R-:W-:-:S04]  /*07e0*/  IMAD R3, R20, R19, R3 ;  /* 0x0000001314037224 */ /* 0x010fc800078e0203 */
[----:B-----5:R-:W-:-:S07]  /*07f0*/  IMAD R12, R22, R16, R3 ;  /* 0x00000010160c7224 */ /* 0x020fce00078e0203 */
.L_x_4:
[----:B------:R-:W-:Y:S05]  /*0800*/  BRA.U !UP1, `(.L_x_1) ;  /* 0x0000000109a87547 */ /* 0x000fea000b800000 */
[----:B------:R-:W-:Y:S01]  /*0810*/  UISETP.NE.AND UP0, UPT, UR5, 0x1, UPT ;  /* 0x000000010500788c */ /* 0x000fe2000bf05270 */
[----:B------:R-:W-:Y:S01]  /*0820*/  MOV R4, UR4 ;  /* 0x0000000400047c02 */ /* 0x000fe20008000f00 */
[----:B------:R-:W-:Y:S02]  /*0830*/  ULOP3.LUT UR5, UR18, 0x1, URZ, 0xc0, !UPT ;  /* 0x0000000112057892 */ /* 0x000fe4000f8ec0ff */
[----:B------:R-:W-:Y:S02]  /*0840*/  IMAD.U32 R17, RZ, RZ, UR18 ;  /* 0x00000012ff117e24 */ /* 0x000fe4000f8e00ff */
[----:B------:R-:W-:Y:S01]  /*0850*/  UISETP.NE.U32.AND UP1, UPT, UR5, 0x1, UPT ;  /* 0x000000010500788c */ /* 0x000fe2000bf25070 */
[----:B------:R-:W-:-:S04]  /*0860*/  PLOP3.LUT P1, PT, PT, PT, UP0, 0x80, 0x8 ;  /* 0x000000000008781c */ /* 0x000fc80003f2f008 */
[----:B------:R-:W0:Y:S01]  /*0870*/  @UP0 LDCU.128 UR8, c[0x0][0x380] ;  /* 0x00007000ff0807ac */ /* 0x000e220008000c00 */
[----:B------:R-:W-:Y:S01]  /*0880*/  PLOP3.LUT P0, PT, PT, PT, UP1, 0x80, 0x8 ;  /* 0x000000000008781c */ /* 0x000fe20003f0f018 */
[----:B------:R-:W1:Y:S04]  /*0890*/  @UP0 LDCU.64 UR6, c[0x0][0x380] ;  /* 0x00007000ff0607ac */ /* 0x000e680008000a00 */
[----:B------:R-:W2:Y:S03]  /*08a0*/  @!UP1 LDCU.128 UR12, c[0x0][0x380] ;  /* 0x00007000ff0c97ac */ /* 0x000ea60008000c00 */
[C---:B------:R-:W-:Y:S01]  /*08b0*/  @P1 VIADD R3, R2.reuse, UR4 ;  /* 0x0000000402031c36 */ /* 0x040fe20008000000 */
[----:B------:R-:W-:Y:S01]  /*08c0*/  @P1 IADD3 R5, P2, PT, R2, UR4, RZ ;  /* 0x0000000402051c10 */ /* 0x000fe2000ff5e0ff */
[----:B------:R-:W-:-:S03]  /*08d0*/  @UP0 UIADD3 UR4, UPT, UPT, UR4, 0x2, URZ ;  /* 0x0000000204040890 */ /* 0x000fc6000fffe0ff */
[----:B------:R-:W-:Y:S02]  /*08e0*/  @P1 IADD3.X R8, PT, PT, RZ, RZ, RZ, P2, !PT ;  /* 0x000000ffff081210 */ /* 0x000fe400017fe4ff */
[----:B0-----:R-:W-:Y:S02]  /*08f0*/  MOV R14, UR8 ;  /* 0x00000008000e7c02 */ /* 0x001fe40008000f00 */
[----:B------:R-:W-:Y:S02]  /*0900*/  MOV R15, UR9 ;  /* 0x00000009000f7c02 */ /* 0x000fe40008000f00 */
[----:B------:R-:W-:Y:S02]  /*0910*/  MOV R6, UR10 ;  /* 0x0000000a00067c02 */ /* 0x000fe40008000f00 */
[----:B------:R-:W-:Y:S01]  /*0920*/  MOV R7, UR11 ;  /* 0x0000000b00077c02 */ /* 0x000fe20008000f00 */
[----:B------:R-:W-:-:S04]  /*0930*/  @P1 IMAD.WIDE.U32 R14, R3, 0x4, R14 ;  /* 0x00000004030e1825 */ /* 0x000fc800078e000e */
[----:B------:R-:W-:Y:S01]  /*0940*/  @P1 IMAD R3, R4, UR18, R13 ;  /* 0x0000001204031c24 */ /* 0x000fe2000f8e020d */
[----:B-1----:R-:W-:Y:S02]  /*0950*/  @P1 LEA R4, P2, R5, UR6, 0x2 ;  /* 0x0000000605041c11 */ /* 0x002fe4000f8410ff */
[----:B------:R-:W-:Y:S01]  /*0960*/  MOV R18, UR4 ;  /* 0x0000000400127c02 */ /* 0x000fe20008000f00 */
[----:B------:R-:W-:Y:S01]  /*0970*/  @P1 IMAD.WIDE R6, R3, 0x4, R6 ;  /* 0x0000000403061825 */ /* 0x000fe200078e0206 */
[----:B------:R-:W-:Y:S01]  /*0980*/  @P1 LEA.HI.X R5, R5, UR7, R8, 0x2, P2 ;  /* 0x0000000705051c11 */ /* 0x000fe200090f1408 */
[----:B------:R-:W3:Y:S01]  /*0990*/  @P1 LDG.E R3, desc[UR16][R14.64] ;  /* 0x000000100e031981 */ /* 0x000ee2000c1e1900 */
[----:B--2---:R-:W-:Y:S01]  /*09a0*/  MOV R8, UR12 ;  /* 0x0000000c00087c02 */ /* 0x004fe20008000f00 */
[----:B------:R-:W-:Y:S01]  /*09b0*/  @!P0 IMAD R21, R18, UR18, R13 ;  /* 0x0000001212158c24 */ /* 0x000fe2000f8e020d */
[----:B------:R-:W-:Y:S01]  /*09c0*/  MOV R9, UR13 ;  /* 0x0000000d00097c02 */ /* 0x000fe20008000f00 */
[----:B------:R-:W-:Y:S01]  /*09d0*/  @P1 IMAD.WIDE.U32 R16, R17, 0x4, R6 ;  /* 0x0000000411101825 */ /* 0x000fe200078e0006 */
[----:B------:R-:W-:Y:S01]  /*09e0*/  @!P0 IADD3 R19, PT, PT, R2, UR4, RZ ;  /* 0x0000000402138c10 */ /* 0x000fe2000fffe0ff */
[----:B------:R-:W3:Y:S01]  /*09f0*/  @P1 LDG.E R6, desc[UR16][R6.64] ;  /* 0x0000001006061981 */ /* 0x000ee2000c1e1900 */
[----:B------:R-:W-:-:S02]  /*0a00*/  MOV R10, UR14 ;  /* 0x0000000e000a7c02 */ /* 0x000fc40008000f00 */
[----:B------:R-:W-:Y:S01]  /*0a10*/  MOV R11, UR15 ;  /* 0x0000000f000b7c02 */ /* 0x000fe20008000f00 */
[----:B------:R-:W-:Y:S01]  /*0a20*/  @!P0 IMAD.WIDE.U32 R8, R19, 0x4, R8 ;  /* 0x0000000413088825 */ /* 0x000fe200078e0008 */
[----:B------:R-:W2:Y:S03]  /*0a30*/  @P1 LDG.E R16, desc[UR16][R16.64] ;  /* 0x0000001010101981 */ /* 0x000ea6000c1e1900 */
[----:B------:R-:W-:Y:S01]  /*0a40*/  @!P0 IMAD.WIDE R10, R21, 0x4, R10 ;  /* 0x00000004150a8825 */ /* 0x000fe200078e020a */
[----:B------:R-:W2:Y:S04]  /*0a50*/  @P1 LDG.E R4, desc[UR16][R4.64+0x4] ;  /* 0x0000041004041981 */ /* 0x000ea8000c1e1900 */
[----:B------:R-:W4:Y:S04]  /*0a60*/  @!P0 LDG.E R9, desc[UR16][R8.64] ;  /* 0x0000001008098981 */ /* 0x000f28000c1e1900 */
[----:B------:R-:W4:Y:S01]  /*0a70*/  @!P0 LDG.E R10, desc[UR16][R10.64] ;  /* 0x000000100a0a8981 */ /* 0x000f22000c1e1900 */
[----:B---3--:R-:W-:-:S04]  /*0a80*/  @P1 IMAD R3, R3, R6, R12 ;  /* 0x0000000603031224 */ /* 0x008fc800078e020c */
[----:B--2---:R-:W-:-:S04]  /*0a90*/  @P1 IMAD R12, R4, R16, R3 ;  /* 0x00000010040c1224 */ /* 0x004fc800078e0203 */
[----:B----4-:R-:W-:-:S07]  /*0aa0*/  @!P0 IMAD R12, R9, R10, R12 ;  /* 0x0000000a090c8224 */ /* 0x010fce00078e020c */
.L_x_1:
[----:B------:R-:W-:Y:S05]  /*0ab0*/  BSYNC.RECONVERGENT B0 ;  /* 0x0000000000007941 */ /* 0x000fea0003800200 */
.L_x_0:
[----:B------:R-:W0:Y:S01]  /*0ac0*/  LDC.64 R2, c[0x0][0x390] ;  /* 0x0000e400ff027b82 */ /* 0x000e220000000a00 */
[----:B------:R-:W-:-:S04]  /*0ad0*/  IMAD R13, R0, UR18, R13 ;  /* 0x00000012000d7c24 */ /* 0x000fc8000f8e020d */
[----:B0-----:R-:W-:-:S05]  /*0ae0*/  IMAD.WIDE R2, R13, 0x4, R2 ;  /* 0x000000040d027825 */ /* 0x001fca00078e0202 */
[----:B------:R-:W-:Y:S01]  /*0af0*/  STG.E desc[UR16][R2.64], R12 ;  /* 0x0000000c02007986 */ /* 0x000fe2000c101910 */
[----:B------:R-:W-:Y:S05]  /*0b00*/  EXIT ;  /* 0x000000000000794d */ /* 0x000fea0003800000 */
.L_x_5:
[----:B------:R-:W-:-:S00]  /*0b10*/  BRA `(.L_x_5) ;  /* 0xfffffffc00fc7947 */ /* 0x000fc0000383ffff */
[----:B------:R-:W-:-:S00]  /*0b20*/  NOP ;  /* 0x0000000000007918 */ /* 0x000fc00000000000 */
        /* <DEDUP_REMOVED lines=13> */
.L_x_6:


//--------------------- .nv.shared.reserved.0     --------------------------
	.section	.nv.shared.reserved.0,"aw",@nobits
	.weak		__nv_reservedSMEM_offset_0_alias
	.size		__nv_reservedSMEM_offset_0_alias, 0, 64
	.other		__nv_reservedSMEM_offset_0_alias,@"STO_CUDA_RESERVED_SHARED STV_DEFAULT"
__nv_reservedSMEM_offset_0_alias:
	.zero		0
	.zero		64


//--------------------- .nv.constant0._Z10gpu_matmulPiS_S_iii --------------------------
	.section	.nv.constant0._Z10gpu_matmulPiS_S_iii,"a",@progbits
	.sectionflags	@""
	.align	4
.nv.constant0._Z10gpu_matmulPiS_S_iii:
	.zero		932


//--------------------- SYMBOLS --------------------------

	.type		.nv.reservedSmem.offset0,@object
	.size		.nv.reservedSmem.offset0,0x4
